//
// Generated by NVIDIA NVVM Compiler
//
// Compiler Build ID: CL-36424714
// Cuda compilation tools, release 13.0, V13.0.88
// Based on NVVM 20.0.0
//

.version 9.0
.target sm_100
.address_size 64

	// .globl	_Z30pixel_shuffle_unsqueeze_kernelPKfPfiiiii

.visible .entry _Z30pixel_shuffle_unsqueeze_kernelPKfPfiiiii(
	.param .u64 .ptr .align 1 _Z30pixel_shuffle_unsqueeze_kernelPKfPfiiiii_param_0,
	.param .u64 .ptr .align 1 _Z30pixel_shuffle_unsqueeze_kernelPKfPfiiiii_param_1,
	.param .u32 _Z30pixel_shuffle_unsqueeze_kernelPKfPfiiiii_param_2,
	.param .u32 _Z30pixel_shuffle_unsqueeze_kernelPKfPfiiiii_param_3,
	.param .u32 _Z30pixel_shuffle_unsqueeze_kernelPKfPfiiiii_param_4,
	.param .u32 _Z30pixel_shuffle_unsqueeze_kernelPKfPfiiiii_param_5,
	.param .u32 _Z30pixel_shuffle_unsqueeze_kernelPKfPfiiiii_param_6
)
{
	.reg .pred 	%p<6>;
	.reg .b32 	%r<40>;
	.reg .b32 	%f<2>;
	.reg .b64 	%rd<9>;

	ld.param.u64 	%rd1, [_Z30pixel_shuffle_unsqueeze_kernelPKfPfiiiii_param_0];
	ld.param.u64 	%rd2, [_Z30pixel_shuffle_unsqueeze_kernelPKfPfiiiii_param_1];
	ld.param.u32 	%r8, [_Z30pixel_shuffle_unsqueeze_kernelPKfPfiiiii_param_2];
	ld.param.u32 	%r4, [_Z30pixel_shuffle_unsqueeze_kernelPKfPfiiiii_param_3];
	ld.param.u32 	%r5, [_Z30pixel_shuffle_unsqueeze_kernelPKfPfiiiii_param_4];
	ld.param.u32 	%r6, [_Z30pixel_shuffle_unsqueeze_kernelPKfPfiiiii_param_5];
	ld.param.u32 	%r7, [_Z30pixel_shuffle_unsqueeze_kernelPKfPfiiiii_param_6];
	mov.u32 	%r9, %ctaid.x;
	mov.u32 	%r10, %ntid.x;
	mov.u32 	%r11, %tid.x;
	mad.lo.s32 	%r1, %r9, %r10, %r11;
	mov.u32 	%r12, %ctaid.y;
	mov.u32 	%r13, %ntid.y;
	mov.u32 	%r14, %tid.y;
	mad.lo.s32 	%r15, %r12, %r13, %r14;
	mov.u32 	%r16, %ctaid.z;
	mov.u32 	%r17, %ntid.z;
	mov.u32 	%r18, %tid.z;
	mad.lo.s32 	%r19, %r16, %r17, %r18;
	setp.ge.s32 	%p1, %r1, %r8;
	mul.lo.s32 	%r20, %r7, %r5;
	setp.ge.s32 	%p2, %r15, %r20;
	or.pred  	%p3, %p1, %p2;
	mul.lo.s32 	%r22, %r7, %r6;
	setp.ge.s32 	%p4, %r19, %r22;
	or.pred  	%p5, %p3, %p4;
	@%p5 bra 	$L__BB0_2;
	cvta.to.global.u64 	%rd3, %rd1;
	cvta.to.global.u64 	%rd4, %rd2;
	div.s32 	%r24, %r15, %r7;
	mul.lo.s32 	%r25, %r24, %r6;
	div.s32 	%r26, %r19, %r7;
	add.s32 	%r27, %r25, %r26;
	mul.lo.s32 	%r28, %r24, %r7;
	sub.s32 	%r29, %r15, %r28;
	mul.lo.s32 	%r30, %r26, %r7;
	sub.s32 	%r31, %r19, %r30;
	mul.lo.s32 	%r32, %r4, %r1;
	mul.lo.s32 	%r33, %r32, %r5;
	mul.lo.s32 	%r34, %r29, %r6;
	mad.lo.s32 	%r35, %r33, %r6, %r27;
	mad.lo.s32 	%r36, %r35, %r7, %r34;
	mad.lo.s32 	%r37, %r36, %r7, %r31;
	add.s32 	%r38, %r35, %r26;
	mad.lo.s32 	%r39, %r25, %r7, %r38;
	mul.wide.s32 	%rd5, %r39, 4;
	add.s64 	%rd6, %rd3, %rd5;
	ld.global.f32 	%f1, [%rd6];
	mul.wide.s32 	%rd7, %r37, 4;
	add.s64 	%rd8, %rd4, %rd7;
	st.global.f32 	[%rd8], %f1;
$L__BB0_2:
	ret;

}


// ===== COMPILED SASS (sm_100) =====

	.target	sm_100

	.elftype	@"ET_EXEC"


//--------------------- .note.nv.tkinfo           --------------------------
	.section	.note.nv.tkinfo,"",@"SHT_NOTE"
	.sectionflags	@"SHF_NOTE_NV_TKINFO"
	.tkinfo
        /*0018*/ 	.word	0x00000002
        /*0030*/ 	.string	""
        /*0030*/ 	.string	"ptxas"
        /*0030*/ 	.string	"Cuda compilation tools, release 13.0, V13.0.88"
        /*0030*/ 	.string	"Build cuda_13.0.r13.0/compiler.36424714_0"
        /*0030*/ 	.string	"-arch sm_100 -m 64 "



//--------------------- .note.nv.cuinfo           --------------------------
	.section	.note.nv.cuinfo,"",@"SHT_NOTE"
	.sectionflags	@"SHF_NOTE_NV_CUINFO"
        /*0018*/ 	.short	0x0002
        /*001a*/ 	.short	0x0064
        /*001c*/ 	.short	0x0082
	.zero		2


//--------------------- .nv.info                  --------------------------
	.section	.nv.info,"",@"SHT_CUDA_INFO"
	.align	4


	//----- nvinfo : EIATTR_REGCOUNT
	.align		4
        /*0000*/ 	.byte	0x04, 0x2f
        /*0002*/ 	.short	(.L_1 - .L_0)
	.align		4
.L_0:
        /*0004*/ 	.word	index@(_Z30pixel_shuffle_unsqueeze_kernelPKfPfiiiii)
        /*0008*/ 	.word	0x00000010


	//----- nvinfo : EIATTR_FRAME_SIZE
	.align		4
.L_1:
        /*000c*/ 	.byte	0x04, 0x11
        /*000e*/ 	.short	(.L_3 - .L_2)
	.align		4
.L_2:
        /*0010*/ 	.word	index@(_Z30pixel_shuffle_unsqueeze_kernelPKfPfiiiii)
        /*0014*/ 	.word	0x00000000


	//----- nvinfo : EIATTR_MIN_STACK_SIZE
	.align		4
.L_3:
        /*0018*/ 	.byte	0x04, 0x12
        /*001a*/ 	.short	(.L_5 - .L_4)
	.align		4
.L_4:
        /*001c*/ 	.word	index@(_Z30pixel_shuffle_unsqueeze_kernelPKfPfiiiii)
        /*0020*/ 	.word	0x00000000
.L_5:


//--------------------- .nv.compat                --------------------------
	.section	.nv.compat,"",@"SHT_CUDA_COMPAT_INFO"
	.align	4
        /*0000*/ 	.byte	0x02, 0x09, 0x00, 0x00, 0x02, 0x02, 0x01, 0x00, 0x02, 0x05, 0x05, 0x00, 0x03, 0x07, 0x01, 0x01
        /*0010*/ 	.byte	0x02, 0x03, 0x00, 0x00, 0x02, 0x06, 0x01, 0x00, 0x04, 0x0b, 0x08, 0x00, 0x09, 0x00, 0x00, 0x00
        /*0020*/ 	.byte	0x00, 0x00, 0x00, 0x00


//--------------------- .nv.info._Z30pixel_shuffle_unsqueeze_kernelPKfPfiiiii --------------------------
	.section	.nv.info._Z30pixel_shuffle_unsqueeze_kernelPKfPfiiiii,"",@"SHT_CUDA_INFO"
	.sectionflags	@""
	.align	4


	//----- nvinfo : EIATTR_CUDA_API_VERSION
	.align		4
        /*0000*/ 	.byte	0x04, 0x37
        /*0002*/ 	.short	(.L_7 - .L_6)
.L_6:
        /*0004*/ 	.word	0x00000082


	//----- nvinfo : EIATTR_KPARAM_INFO
	.align		4
.L_7:
        /*0008*/ 	.byte	0x04, 0x17
        /*000a*/ 	.short	(.L_9 - .L_8)
.L_8:
        /*000c*/ 	.word	0x00000000
        /*0010*/ 	.short	0x0006
        /*0012*/ 	.short	0x0020
        /*0014*/ 	.byte	0x00, 0xf0, 0x11, 0x00


	//----- nvinfo : EIATTR_KPARAM_INFO
	.align		4
.L_9:
        /*0018*/ 	.byte	0x04, 0x17
        /*001a*/ 	.short	(.L_11 - .L_10)
.L_10:
        /*001c*/ 	.word	0x00000000
        /*0020*/ 	.short	0x0005
        /*0022*/ 	.short	0x001c
        /*0024*/ 	.byte	0x00, 0xf0, 0x11, 0x00


	//----- nvinfo : EIATTR_KPARAM_INFO
	.align		4
.L_11:
        /*0028*/ 	.byte	0x04, 0x17
        /*002a*/ 	.short	(.L_13 - .L_12)
.L_12:
        /*002c*/ 	.word	0x00000000
        /*0030*/ 	.short	0x0004
        /*0032*/ 	.short	0x0018
        /*0034*/ 	.byte	0x00, 0xf0, 0x11, 0x00


	//----- nvinfo : EIATTR_KPARAM_INFO
	.align		4
.L_13:
        /*0038*/ 	.byte	0x04, 0x17
        /*003a*/ 	.short	(.L_15 - .L_14)
.L_14:
        /*003c*/ 	.word	0x00000000
        /*0040*/ 	.short	0x0003
        /*0042*/ 	.short	0x0014
        /*0044*/ 	.byte	0x00, 0xf0, 0x11, 0x00


	//----- nvinfo : EIATTR_KPARAM_INFO
	.align		4
.L_15:
        /*0048*/ 	.byte	0x04, 0x17
        /*004a*/ 	.short	(.L_17 - .L_16)
.L_16:
        /*004c*/ 	.word	0x00000000
        /*0050*/ 	.short	0x0002
        /*0052*/ 	.short	0x0010
        /*0054*/ 	.byte	0x00, 0xf0, 0x11, 0x00


	//----- nvinfo : EIATTR_KPARAM_INFO
	.align		4
.L_17:
        /*0058*/ 	.byte	0x04, 0x17
        /*005a*/ 	.short	(.L_19 - .L_18)
.L_18:
        /*005c*/ 	.word	0x00000000
        /*0060*/ 	.short	0x0001
        /*0062*/ 	.short	0x0008
        /*0064*/ 	.byte	0x00, 0xf5, 0x21, 0x00


	//----- nvinfo : EIATTR_KPARAM_INFO
	.align		4
.L_19:
        /*0068*/ 	.byte	0x04, 0x17
        /*006a*/ 	.short	(.L_21 - .L_20)
.L_20:
        /*006c*/ 	.word	0x00000000
        /*0070*/ 	.short	0x0000
        /*0072*/ 	.short	0x0000
        /*0074*/ 	.byte	0x00, 0xf5, 0x21, 0x00


	//----- nvinfo : EIATTR_SPARSE_MMA_MASK
	.align		4
.L_21:
        /*0078*/ 	.byte	0x03, 0x50
        /*007a*/ 	.short	0x0000


	//----- nvinfo : EIATTR_MAXREG_COUNT
	.align		4
        /*007c*/ 	.byte	0x03, 0x1b
        /*007e*/ 	.short	0x00ff


	//----- nvinfo : EIATTR_MERCURY_ISA_VERSION
	.align		4
        /*0080*/ 	.byte	0x03, 0x5f
        /*0082*/ 	.short	0x0101


	//----- nvinfo : EIATTR_VRC_CTA_INIT_COUNT
	.align		4
        /*0084*/ 	.byte	0x02, 0x4a
	.zero		1
	.zero		1


	//----- nvinfo : EIATTR_EXIT_INSTR_OFFSETS
	.align		4
        /*0088*/ 	.byte	0x04, 0x1c
        /*008a*/ 	.short	(.L_23 - .L_22)


	//   ....[0]....
.L_22:
        /*008c*/ 	.word	0x00000150


	//   ....[1]....
        /*0090*/ 	.word	0x00000520


	//----- nvinfo : EIATTR_CBANK_PARAM_SIZE
	.align		4
.L_23:
        /*0094*/ 	.byte	0x03, 0x19
        /*0096*/ 	.short	0x0024


	//----- nvinfo : EIATTR_PARAM_CBANK
	.align		4
        /*0098*/ 	.byte	0x04, 0x0a
        /*009a*/ 	.short	(.L_25 - .L_24)
	.align		4
.L_24:
        /*009c*/ 	.word	index@(.nv.constant0._Z30pixel_shuffle_unsqueeze_kernelPKfPfiiiii)
        /*00a0*/ 	.short	0x0380
        /*00a2*/ 	.short	0x0024


	//----- nvinfo : EIATTR_SW_WAR
	.align		4
.L_25:
        /*00a4*/ 	.byte	0x04, 0x36
        /*00a6*/ 	.short	(.L_27 - .L_26)
.L_26:
        /*00a8*/ 	.word	0x00000008
.L_27:


//--------------------- .nv.callgraph             --------------------------
	.section	.nv.callgraph,"",@"SHT_CUDA_CALLGRAPH"
	.align	4
	.sectionentsize	8
	.align		4
        /*0000*/ 	.word	0x00000000
	.align		4
        /*0004*/ 	.word	0xffffffff
	.align		4
        /*0008*/ 	.word	0x00000000
	.align		4
        /*000c*/ 	.word	0xfffffffe
	.align		4
        /*0010*/ 	.word	0x00000000
	.align		4
        /*0014*/ 	.word	0xfffffffd
	.align		4
        /*0018*/ 	.word	0x00000000
	.align		4
        /*001c*/ 	.word	0xfffffffc


//--------------------- .text._Z30pixel_shuffle_unsqueeze_kernelPKfPfiiiii --------------------------
	.section	.text._Z30pixel_shuffle_unsqueeze_kernelPKfPfiiiii,"ax",@progbits
	.align	128
        .global         _Z30pixel_shuffle_unsqueeze_kernelPKfPfiiiii
        .type           _Z30pixel_shuffle_unsqueeze_kernelPKfPfiiiii,@function
        .size           _Z30pixel_shuffle_unsqueeze_kernelPKfPfiiiii,(.L_x_1 - _Z30pixel_shuffle_unsqueeze_kernelPKfPfiiiii)
        .other          _Z30pixel_shuffle_unsqueeze_kernelPKfPfiiiii,@"STO_CUDA_ENTRY STV_DEFAULT"
_Z30pixel_shuffle_unsqueeze_kernelPKfPfiiiii:
.text._Z30pixel_shuffle_unsqueeze_kernelPKfPfiiiii:
[----:B------:R-:W-:Y:S01]  /*0000*/  LDC R1, c[0x0][0x37c] ;  /* 0x0000df00ff017b82 */ /* 0x000fe20000000800 */
[----:B------:R-:W0:Y:S07]  /*0010*/  S2R R4, SR_TID.Y ;  /* 0x0000000000047919 */ /* 0x000e2e0000002200 */
[----:B------:R-:W1:Y:S01]  /*0020*/  LDC R2, c[0x0][0x360] ;  /* 0x0000d800ff027b82 */ /* 0x000e620000000800 */
[----:B------:R-:W2:Y:S01]  /*0030*/  LDCU.64 UR8, c[0x0][0x398] ;  /* 0x00007300ff0877ac */ /* 0x000ea20008000a00 */
[----:B------:R-:W1:Y:S01]  /*0040*/  S2R R3, SR_TID.X ;  /* 0x0000000000037919 */ /* 0x000e620000002100 */
[----:B------:R-:W3:Y:S01]  /*0050*/  LDCU UR7, c[0x0][0x390] ;  /* 0x00007200ff0777ac */ /* 0x000ee20008000800 */
[----:B------:R-:W4:Y:S04]  /*0060*/  S2R R7, SR_TID.Z ;  /* 0x0000000000077919 */ /* 0x000f280000002300 */
[----:B------:R-:W0:Y:S08]  /*0070*/  S2UR UR5, SR_CTAID.Y ;  /* 0x00000000000579c3 */ /* 0x000e300000002600 */
[----:B------:R-:W0:Y:S08]  /*0080*/  LDC R5, c[0x0][0x364] ;  /* 0x0000d900ff057b82 */ /* 0x000e300000000800 */
[----:B------:R-:W2:Y:S08]  /*0090*/  LDC R0, c[0x0][0x3a0] ;  /* 0x0000e800ff007b82 */ /* 0x000eb00000000800 */
[----:B------:R-:W1:Y:S08]  /*00a0*/  S2UR UR4, SR_CTAID.X ;  /* 0x00000000000479c3 */ /* 0x000e700000002500 */
[----:B------:R-:W4:Y:S01]  /*00b0*/  S2UR UR6, SR_CTAID.Z ;  /* 0x00000000000679c3 */ /* 0x000f220000002700 */
[----:B0-----:R-:W-:-:S07]  /*00c0*/  IMAD R5, R5, UR5, R4 ;  /* 0x0000000505057c24 */ /* 0x001fce000f8e0204 */
[----:B------:R-:W4:Y:S01]  /*00d0*/  LDC R6, c[0x0][0x368] ;  /* 0x0000da00ff067b82 */ /* 0x000f220000000800 */
[----:B--2---:R-:W-:-:S05]  /*00e0*/  IMAD R4, R0, UR8, RZ ;  /* 0x0000000800047c24 */ /* 0x004fca000f8e02ff */
[----:B------:R-:W-:Y:S01]  /*00f0*/  ISETP.GE.AND P0, PT, R5, R4, PT ;  /* 0x000000040500720c */ /* 0x000fe20003f06270 */
[----:B------:R-:W-:Y:S02]  /*0100*/  IMAD R4, R0, UR9, RZ ;  /* 0x0000000900047c24 */ /* 0x000fe4000f8e02ff */
[----:B-1----:R-:W-:-:S05]  /*0110*/  IMAD R2, R2, UR4, R3 ;  /* 0x0000000402027c24 */ /* 0x002fca000f8e0203 */
[----:B---3--:R-:W-:Y:S01]  /*0120*/  ISETP.GE.OR P0, PT, R2, UR7, P0 ;  /* 0x0000000702007c0c */ /* 0x008fe20008706670 */
[----:B----4-:R-:W-:-:S05]  /*0130*/  IMAD R3, R6, UR6, R7 ;  /* 0x0000000606037c24 */ /* 0x010fca000f8e0207 */
[----:B------:R-:W-:-:S13]  /*0140*/  ISETP.GE.OR P0, PT, R3, R4, P0 ;  /* 0x000000040300720c */ /* 0x000fda0000706670 */
[----:B------:R-:W-:Y:S05]  /*0150*/  @P0 EXIT ;  /* 0x000000000000094d */ /* 0x000fea0003800000 */
[----:B------:R-:W-:Y:S01]  /*0160*/  IABS R9, R0 ;  /* 0x0000000000097213 */ /* 0x000fe20000000000 */
[----:B------:R-:W0:Y:S01]  /*0170*/  LDCU UR4, c[0x0][0x394] ;  /* 0x00007280ff0477ac */ /* 0x000e220008000800 */
[----:B------:R-:W-:Y:S02]  /*0180*/  IABS R10, R3 ;  /* 0x00000003000a7213 */ /* 0x000fe40000000000 */
[----:B------:R-:W1:Y:S08]  /*0190*/  I2F.RP R4, R9 ;  /* 0x0000000900047306 */ /* 0x000e700000209400 */
[----:B-1----:R-:W1:Y:S02]  /*01a0*/  MUFU.RCP R4, R4 ;  /* 0x0000000400047308 */ /* 0x002e640000001000 */
[----:B-1----:R-:W-:-:S06]  /*01b0*/  IADD3 R6, PT, PT, R4, 0xffffffe, RZ ;  /* 0x0ffffffe04067810 */ /* 0x002fcc0007ffe0ff */
[----:B------:R1:W2:Y:S02]  /*01c0*/  F2I.FTZ.U32.TRUNC.NTZ R7, R6 ;  /* 0x0000000600077305 */ /* 0x0002a4000021f000 */
[----:B-1----:R-:W-:Y:S01]  /*01d0*/  IMAD.MOV.U32 R6, RZ, RZ, RZ ;  /* 0x000000ffff067224 */ /* 0x002fe200078e00ff */
[----:B--2---:R-:W-:-:S05]  /*01e0*/  IADD3 R8, PT, PT, RZ, -R7, RZ ;  /* 0x80000007ff087210 */ /* 0x004fca0007ffe0ff */
[----:B------:R-:W-:Y:S01]  /*01f0*/  IMAD R11, R8, R9, RZ ;  /* 0x00000009080b7224 */ /* 0x000fe200078e02ff */
[----:B------:R-:W-:-:S03]  /*0200*/  IABS R8, R5 ;  /* 0x0000000500087213 */ /* 0x000fc60000000000 */
[----:B------:R-:W-:-:S06]  /*0210*/  IMAD.HI.U32 R7, R7, R11, R6 ;  /* 0x0000000b07077227 */ /* 0x000fcc00078e0006 */
[----:B------:R-:W-:-:S04]  /*0220*/  IMAD.HI.U32 R4, R7, R8, RZ ;  /* 0x0000000807047227 */ /* 0x000fc800078e00ff */
[----:B------:R-:W-:Y:S01]  /*0230*/  IMAD.HI.U32 R7, R7, R10, RZ ;  /* 0x0000000a07077227 */ /* 0x000fe200078e00ff */
[----:B------:R-:W-:-:S05]  /*0240*/  IADD3 R6, PT, PT, -R4, RZ, RZ ;  /* 0x000000ff04067210 */ /* 0x000fca0007ffe1ff */
[----:B------:R-:W-:Y:S02]  /*0250*/  IMAD R6, R9, R6, R8 ;  /* 0x0000000609067224 */ /* 0x000fe400078e0208 */
[----:B------:R-:W-:-:S03]  /*0260*/  IMAD.MOV R8, RZ, RZ, -R7 ;  /* 0x000000ffff087224 */ /* 0x000fc600078e0a07 */
[C---:B------:R-:W-:Y:S01]  /*0270*/  ISETP.GT.U32.AND P0, PT, R9.reuse, R6, PT ;  /* 0x000000060900720c */ /* 0x040fe20003f04070 */
[----:B------:R-:W-:-:S05]  /*0280*/  IMAD R8, R9, R8, R10 ;  /* 0x0000000809087224 */ /* 0x000fca00078e020a */
[----:B------:R-:W-:-:S07]  /*0290*/  ISETP.GT.U32.AND P3, PT, R9, R8, PT ;  /* 0x000000080900720c */ /* 0x000fce0003f64070 */
[-C--:B------:R-:W-:Y:S02]  /*02a0*/  @!P0 IADD3 R6, PT, PT, R6, -R9.reuse, RZ ;  /* 0x8000000906068210 */ /* 0x080fe40007ffe0ff */
[----:B------:R-:W-:Y:S02]  /*02b0*/  @!P0 IADD3 R4, PT, PT, R4, 0x1, RZ ;  /* 0x0000000104048810 */ /* 0x000fe40007ffe0ff */
[-C--:B------:R-:W-:Y:S02]  /*02c0*/  ISETP.GE.U32.AND P4, PT, R6, R9.reuse, PT ;  /* 0x000000090600720c */ /* 0x080fe40003f86070 */
[----:B------:R-:W-:Y:S01]  /*02d0*/  @!P3 IMAD.IADD R8, R8, 0x1, -R9 ;  /* 0x000000010808b824 */ /* 0x000fe200078e0a09 */
[----:B------:R-:W-:Y:S01]  /*02e0*/  LOP3.LUT R6, R5, R0, RZ, 0x3c, !PT ;  /* 0x0000000005067212 */ /* 0x000fe200078e3cff */
[----:B------:R-:W-:Y:S01]  /*02f0*/  @!P3 VIADD R7, R7, 0x1 ;  /* 0x000000010707b836 */ /* 0x000fe20000000000 */
[----:B------:R-:W-:Y:S02]  /*0300*/  ISETP.NE.AND P3, PT, R0, RZ, PT ;  /* 0x000000ff0000720c */ /* 0x000fe40003f65270 */
[----:B------:R-:W-:-:S02]  /*0310*/  ISETP.GE.U32.AND P2, PT, R8, R9, PT ;  /* 0x000000090800720c */ /* 0x000fc40003f46070 */
[----:B------:R-:W-:Y:S02]  /*0320*/  ISETP.GE.AND P1, PT, R6, RZ, PT ;  /* 0x000000ff0600720c */ /* 0x000fe40003f26270 */
[-C--:B------:R-:W-:Y:S02]  /*0330*/  LOP3.LUT R6, R3, R0.reuse, RZ, 0x3c, !PT ;  /* 0x0000000003067212 */ /* 0x080fe400078e3cff */
[----:B------:R-:W-:Y:S02]  /*0340*/  @P4 IADD3 R4, PT, PT, R4, 0x1, RZ ;  /* 0x0000000104044810 */ /* 0x000fe40007ffe0ff */
[----:B------:R-:W-:Y:S02]  /*0350*/  ISETP.GE.AND P0, PT, R6, RZ, PT ;  /* 0x000000ff0600720c */ /* 0x000fe40003f06270 */
[----:B------:R-:W-:-:S03]  /*0360*/  LOP3.LUT R9, RZ, R0, RZ, 0x33, !PT ;  /* 0x00000000ff097212 */ /* 0x000fc600078e33ff */
[----:B------:R-:W-:Y:S02]  /*0370*/  @P2 IADD3 R7, PT, PT, R7, 0x1, RZ ;  /* 0x0000000107072810 */ /* 0x000fe40007ffe0ff */
[----:B------:R-:W-:-:S03]  /*0380*/  @!P1 IADD3 R4, PT, PT, -R4, RZ, RZ ;  /* 0x000000ff04049210 */ /* 0x000fc60007ffe1ff */
[----:B------:R-:W-:Y:S01]  /*0390*/  IMAD.MOV.U32 R8, RZ, RZ, R7 ;  /* 0x000000ffff087224 */ /* 0x000fe200078e0007 */
[----:B------:R-:W-:Y:S01]  /*03a0*/  SEL R10, R9, R4, !P3 ;  /* 0x00000004090a7207 */ /* 0x000fe20005800000 */
[----:B------:R-:W1:Y:S03]  /*03b0*/  LDC.64 R6, c[0x0][0x380] ;  /* 0x0000e000ff067b82 */ /* 0x000e660000000a00 */
[----:B------:R-:W-:Y:S01]  /*03c0*/  @!P0 IADD3 R8, PT, PT, -R8, RZ, RZ ;  /* 0x000000ff08088210 */ /* 0x000fe20007ffe1ff */
[----:B------:R-:W-:-:S03]  /*03d0*/  IMAD R13, R10, UR9, RZ ;  /* 0x000000090a0d7c24 */ /* 0x000fc6000f8e02ff */
[----:B------:R-:W-:Y:S01]  /*03e0*/  SEL R4, R9, R8, !P3 ;  /* 0x0000000809047207 */ /* 0x000fe20005800000 */
[----:B0-----:R-:W-:Y:S01]  /*03f0*/  IMAD R8, R2, UR4, RZ ;  /* 0x0000000402087c24 */ /* 0x001fe2000f8e02ff */
[----:B------:R-:W0:Y:S02]  /*0400*/  LDCU.64 UR4, c[0x0][0x358] ;  /* 0x00006b00ff0477ac */ /* 0x000e240008000a00 */
[----:B------:R-:W-:Y:S01]  /*0410*/  IADD3 R2, PT, PT, R13, R4, RZ ;  /* 0x000000040d027210 */ /* 0x000fe20007ffe0ff */
[----:B------:R-:W-:-:S04]  /*0420*/  IMAD R9, R8, UR8, RZ ;  /* 0x0000000808097c24 */ /* 0x000fc8000f8e02ff */
[----:B------:R-:W-:-:S04]  /*0430*/  IMAD R11, R9, UR9, R2 ;  /* 0x00000009090b7c24 */ /* 0x000fc8000f8e0202 */
[----:B------:R-:W-:-:S04]  /*0440*/  IMAD.IADD R9, R4, 0x1, R11 ;  /* 0x0000000104097824 */ /* 0x000fc800078e020b */
[----:B------:R-:W-:-:S04]  /*0450*/  IMAD R9, R13, R0, R9 ;  /* 0x000000000d097224 */ /* 0x000fc800078e0209 */
[----:B-1----:R-:W-:Y:S02]  /*0460*/  IMAD.WIDE R8, R9, 0x4, R6 ;  /* 0x0000000409087825 */ /* 0x002fe400078e0206 */
[----:B------:R-:W1:Y:S04]  /*0470*/  LDC.64 R6, c[0x0][0x388] ;  /* 0x0000e200ff067b82 */ /* 0x000e680000000a00 */
[----:B0-----:R-:W2:Y:S01]  /*0480*/  LDG.E R9, desc[UR4][R8.64] ;  /* 0x0000000408097981 */ /* 0x001ea2000c1e1900 */
[----:B------:R-:W-:Y:S02]  /*0490*/  IADD3 R2, PT, PT, -R10, RZ, RZ ;  /* 0x000000ff0a027210 */ /* 0x000fe40007ffe1ff */
[----:B------:R-:W-:-:S03]  /*04a0*/  IADD3 R4, PT, PT, -R4, RZ, RZ ;  /* 0x000000ff04047210 */ /* 0x000fc60007ffe1ff */
[C---:B------:R-:W-:Y:S02]  /*04b0*/  IMAD R5, R0.reuse, R2, R5 ;  /* 0x0000000200057224 */ /* 0x040fe400078e0205 */
[----:B------:R-:W-:Y:S02]  /*04c0*/  IMAD R3, R0, R4, R3 ;  /* 0x0000000400037224 */ /* 0x000fe400078e0203 */
[----:B------:R-:W-:-:S04]  /*04d0*/  IMAD R5, R5, UR9, RZ ;  /* 0x0000000905057c24 */ /* 0x000fc8000f8e02ff */
[----:B------:R-:W-:-:S04]  /*04e0*/  IMAD R5, R11, R0, R5 ;  /* 0x000000000b057224 */ /* 0x000fc800078e0205 */
[----:B------:R-:W-:-:S04]  /*04f0*/  IMAD R3, R5, R0, R3 ;  /* 0x0000000005037224 */ /* 0x000fc800078e0203 */
[----:B-1----:R-:W-:-:S05]  /*0500*/  IMAD.WIDE R6, R3, 0x4, R6 ;  /* 0x0000000403067825 */ /* 0x002fca00078e0206 */
[----:B--2---:R-:W-:Y:S01]  /*0510*/  STG.E desc[UR4][R6.64], R9 ;  /* 0x0000000906007986 */ /* 0x004fe2000c101904 */
[----:B------:R-:W-:Y:S05]  /*0520*/  EXIT ;  /* 0x000000000000794d */ /* 0x000fea0003800000 */
.L_x_0:
[----:B------:R-:W-:-:S00]  /*0530*/  BRA `(.L_x_0) ;  /* 0xfffffffc00fc7947 */ /* 0x000fc0000383ffff */
[----:B------:R-:W-:-:S00]  /*0540*/  NOP ;  /* 0x0000000000007918 */ /* 0x000fc00000000000 */
        /* <DEDUP_REMOVED lines=11> */
.L_x_1:


//--------------------- .nv.shared.reserved.0     --------------------------
	.section	.nv.shared.reserved.0,"aw",@nobits
	.weak		__nv_reservedSMEM_offset_0_alias
	.size		__nv_reservedSMEM_offset_0_alias, 0, 64
	.other		__nv_reservedSMEM_offset_0_alias,@"STO_CUDA_RESERVED_SHARED STV_DEFAULT"
__nv_reservedSMEM_offset_0_alias:
	.zero		0
	.zero		64


//--------------------- .nv.constant0._Z30pixel_shuffle_unsqueeze_kernelPKfPfiiiii --------------------------
	.section	.nv.constant0._Z30pixel_shuffle_unsqueeze_kernelPKfPfiiiii,"a",@progbits
	.sectionflags	@""
	.align	4
.nv.constant0._Z30pixel_shuffle_unsqueeze_kernelPKfPfiiiii:
	.zero		932


//--------------------- SYMBOLS --------------------------

	.type		.nv.reservedSmem.offset0,@object
	.size		.nv.reservedSmem.offset0,0x4
